	.headerflags	@"EF_CUDA_TEXMODE_UNIFIED EF_CUDA_64BIT_ADDRESS EF_CUDA_ACCELERATORS EF_CUDA_SM90 EF_CUDA_VIRTUAL_SM(EF_CUDA_SM90)"
	.elftype	@"ET_EXEC"


//--------------------- .nv.info                  --------------------------
	.section	.nv.info,"",@"SHT_CUDA_INFO"
	.align	4


	//----- nvinfo : EIATTR_REGCOUNT
	.align		4
        /*0000*/ 	.byte	0x04, 0x2f
        /*0002*/ 	.short	(.L_1 - .L_0)
	.align		4
.L_0:
        /*0004*/ 	.word	index@(triton_poi_fused_0)
        /*0008*/ 	.word	0x0000001e


	//----- nvinfo : EIATTR_MIN_STACK_SIZE
	.align		4
.L_1:
        /*000c*/ 	.byte	0x04, 0x12
        /*000e*/ 	.short	(.L_3 - .L_2)
	.align		4
.L_2:
        /*0010*/ 	.word	index@(triton_poi_fused_0)
        /*0014*/ 	.word	0x00000000


	//----- nvinfo : EIATTR_FRAME_SIZE
	.align		4
.L_3:
        /*0018*/ 	.byte	0x04, 0x11
        /*001a*/ 	.short	(.L_5 - .L_4)
	.align		4
.L_4:
        /*001c*/ 	.word	index@(triton_poi_fused_0)
        /*0020*/ 	.word	0x00000000


	//----- nvinfo : EIATTR_MIN_STACK_SIZE
	.align		4
.L_5:
        /*0024*/ 	.byte	0x04, 0x12
        /*0026*/ 	.short	(.L_7 - .L_6)
	.align		4
.L_6:
        /*0028*/ 	.word	index@(triton_poi_fused_0)
        /*002c*/ 	.word	0x00000000
.L_7:


//--------------------- .nv.info.triton_poi_fused_0 --------------------------
	.section	.nv.info.triton_poi_fused_0,"",@"SHT_CUDA_INFO"
	.sectionflags	@""
	.align	4


	//----- nvinfo : EIATTR_CUDA_API_VERSION
	.align		4
        /*0000*/ 	.byte	0x04, 0x37
        /*0002*/ 	.short	(.L_9 - .L_8)
.L_8:
        /*0004*/ 	.word	0x0000007c


	//----- nvinfo : EIATTR_KPARAM_INFO
	.align		4
.L_9:
        /*0008*/ 	.byte	0x04, 0x17
        /*000a*/ 	.short	(.L_11 - .L_10)
.L_10:
        /*000c*/ 	.word	0x00000000
        /*0010*/ 	.short	0x0003
        /*0012*/ 	.short	0x0014
        /*0014*/ 	.byte	0x00, 0xf0, 0x11, 0x00


	//----- nvinfo : EIATTR_KPARAM_INFO
	.align		4
.L_11:
        /*0018*/ 	.byte	0x04, 0x17
        /*001a*/ 	.short	(.L_13 - .L_12)
.L_12:
        /*001c*/ 	.word	0x00000000
        /*0020*/ 	.short	0x0002
        /*0022*/ 	.short	0x0010
        /*0024*/ 	.byte	0x00, 0xf0, 0x11, 0x00


	//----- nvinfo : EIATTR_KPARAM_INFO
	.align		4
.L_13:
        /*0028*/ 	.byte	0x04, 0x17
        /*002a*/ 	.short	(.L_15 - .L_14)
.L_14:
        /*002c*/ 	.word	0x00000000
        /*0030*/ 	.short	0x0001
        /*0032*/ 	.short	0x0008
        /*0034*/ 	.byte	0x00, 0xf4, 0x21, 0x00


	//----- nvinfo : EIATTR_KPARAM_INFO
	.align		4
.L_15:
        /*0038*/ 	.byte	0x04, 0x17
        /*003a*/ 	.short	(.L_17 - .L_16)
.L_16:
        /*003c*/ 	.word	0x00000000
        /*0040*/ 	.short	0x0000
        /*0042*/ 	.short	0x0000
        /*0044*/ 	.byte	0x00, 0xf4, 0x21, 0x00


	//----- nvinfo : EIATTR_SPARSE_MMA_MASK
	.align		4
.L_17:
        /*0048*/ 	.byte	0x03, 0x50
        /*004a*/ 	.short	0x0000


	//----- nvinfo : EIATTR_MAXREG_COUNT
	.align		4
        /*004c*/ 	.byte	0x03, 0x1b
        /*004e*/ 	.short	0x00ff


	//----- nvinfo : EIATTR_EXIT_INSTR_OFFSETS
	.align		4
        /*0050*/ 	.byte	0x04, 0x1c
        /*0052*/ 	.short	(.L_19 - .L_18)


	//   ....[0]....
.L_18:
        /*0054*/ 	.word	0x00000660


	//   ....[1]....
        /*0058*/ 	.word	0x000006b0


	//----- nvinfo : EIATTR_REQNTID
	.align		4
.L_19:
        /*005c*/ 	.byte	0x04, 0x10
        /*005e*/ 	.short	(.L_21 - .L_20)
.L_20:
        /*0060*/ 	.word	0x00000080
        /*0064*/ 	.word	0x00000001
        /*0068*/ 	.word	0x00000001


	//----- nvinfo : EIATTR_CBANK_PARAM_SIZE
	.align		4
.L_21:
        /*006c*/ 	.byte	0x03, 0x19
        /*006e*/ 	.short	0x0018


	//----- nvinfo : EIATTR_PARAM_CBANK
	.align		4
        /*0070*/ 	.byte	0x04, 0x0a
        /*0072*/ 	.short	(.L_23 - .L_22)
	.align		4
.L_22:
        /*0074*/ 	.word	index@(.nv.constant0.triton_poi_fused_0)
        /*0078*/ 	.short	0x0210
        /*007a*/ 	.short	0x0018


	//----- nvinfo : EIATTR_SW_WAR
	.align		4
.L_23:
        /*007c*/ 	.byte	0x04, 0x36
        /*007e*/ 	.short	(.L_25 - .L_24)
.L_24:
        /*0080*/ 	.word	0x00000008
.L_25:


//--------------------- .nv.callgraph             --------------------------
	.section	.nv.callgraph,"",@"SHT_CUDA_CALLGRAPH"
	.align	4
	.sectionentsize	8
	.align		4
        /*0000*/ 	.word	0x00000000
	.align		4
        /*0004*/ 	.word	0xffffffff
	.align		4
        /*0008*/ 	.word	0x00000000
	.align		4
        /*000c*/ 	.word	0xfffffffe
	.align		4
        /*0010*/ 	.word	0x00000000
	.align		4
        /*0014*/ 	.word	0xfffffffd
	.align		4
        /*0018*/ 	.word	0x00000000
	.align		4
        /*001c*/ 	.word	0xfffffffc


//--------------------- .text.triton_poi_fused_0  --------------------------
	.section	.text.triton_poi_fused_0,"ax",@progbits
	.sectionflags	@"SHF_BARRIERS=1"
	.align	128
        .global         triton_poi_fused_0
        .type           triton_poi_fused_0,@function
        .size           triton_poi_fused_0,(.L_x_1 - triton_poi_fused_0)
        .other          triton_poi_fused_0,@"STO_CUDA_ENTRY STV_DEFAULT"
triton_poi_fused_0:
.text.triton_poi_fused_0:
[----:B------:R-:W0:Y:S01]  /*0000*/  LDC R1, c[0x0][0x28] ;  /* 0x00000a00ff017b82 */ /* 0x000e220000000800 */
[----:B------:R-:W1:Y:S07]  /*0010*/  S2R R17, SR_CTAID.X ;  /* 0x0000000000117919 */ /* 0x000e6e0000002500 */
[----:B------:R-:W2:Y:S01]  /*0020*/  LDC.64 R14, c[0x0][0x210] ;  /* 0x00008400ff0e7b82 */ /* 0x000ea20000000a00 */
[----:B------:R-:W-:Y:S01]  /*0030*/  IMAD.MOV.U32 R18, RZ, RZ, RZ ;  /* 0x000000ffff127224 */ /* 0x000fe200078e00ff */
[----:B------:R-:W-:Y:S01]  /*0040*/  ULDC.64 UR6, c[0x0][0x208] ;  /* 0x0000820000067ab9 */ /* 0x000fe20000000a00 */
[----:B------:R-:W3:Y:S01]  /*0050*/  S2R R0, SR_TID.X ;  /* 0x0000000000007919 */ /* 0x000ee20000002100 */
[----:B------:R-:W4:Y:S01]  /*0060*/  S2R R16, SR_CTAID.Y ;  /* 0x0000000000107919 */ /* 0x000f220000002600 */
[----:B-1----:R-:W-:Y:S01]  /*0070*/  IMAD.SHL.U32 R17, R17, 0x10, RZ ;  /* 0x0000001011117824 */ /* 0x002fe200078e00ff */
[----:B---3--:R-:W-:-:S04]  /*0080*/  SHF.R.U32.HI R19, RZ, 0x4, R0 ;  /* 0x00000004ff137819 */ /* 0x008fc80000011600 */
[----:B------:R-:W-:Y:S01]  /*0090*/  LOP3.LUT R4, R17, 0xf, R0, 0xf8, !PT ;  /* 0x0000000f11047812 */ /* 0x000fe200078ef800 */
[----:B----4-:R-:W-:Y:S01]  /*00a0*/  IMAD.SHL.U32 R16, R16, 0x40, RZ ;  /* 0x0000004010107824 */ /* 0x010fe200078e00ff */
[----:B------:R-:W-:Y:S02]  /*00b0*/  SGXT.U32 R19, R19, 0x3 ;  /* 0x000000031313781a */ /* 0x000fe40000000000 */
[----:B------:R-:W-:Y:S02]  /*00c0*/  ISETP.GE.AND P0, PT, R4, 0x9, PT ;  /* 0x000000090400780c */ /* 0x000fe40003f06270 */
[----:B------:R-:W-:Y:S02]  /*00d0*/  LOP3.LUT R3, R16, 0x8, R19, 0xfe, !PT ;  /* 0x0000000810037812 */ /* 0x000fe400078efe13 */
[----:B------:R-:W-:Y:S02]  /*00e0*/  LOP3.LUT R2, R16, R19, RZ, 0xfc, !PT ;  /* 0x0000001310027212 */ /* 0x000fe400078efcff */
[C---:B------:R-:W-:Y:S01]  /*00f0*/  ISETP.LT.AND P2, PT, R3.reuse, 0x100, !P0 ;  /* 0x000001000300780c */ /* 0x040fe20004741270 */
[--C-:B------:R-:W-:Y:S01]  /*0100*/  IMAD R3, R3, 0x9, R4.reuse ;  /* 0x0000000903037824 */ /* 0x100fe200078e0204 */
[----:B------:R-:W-:Y:S01]  /*0110*/  LOP3.LUT R6, R16, 0x10, R19, 0xfe, !PT ;  /* 0x0000001010067812 */ /* 0x000fe200078efe13 */
[----:B------:R-:W-:Y:S01]  /*0120*/  IMAD R5, R2, 0x9, R4 ;  /* 0x0000000902057824 */ /* 0x000fe200078e0204 */
[----:B------:R-:W-:-:S02]  /*0130*/  LOP3.LUT R7, R16, 0x18, R19, 0xfe, !PT ;  /* 0x0000001810077812 */ /* 0x000fc400078efe13 */
[----:B------:R-:W-:Y:S01]  /*0140*/  ISETP.LT.AND P1, PT, R2, 0x100, !P0 ;  /* 0x000001000200780c */ /* 0x000fe20004721270 */
[----:B--2---:R-:W-:Y:S01]  /*0150*/  IMAD.WIDE R2, R3, 0x4, R14 ;  /* 0x0000000403027825 */ /* 0x004fe200078e020e */
[----:B------:R-:W-:Y:S02]  /*0160*/  ISETP.LT.AND P6, PT, R6, 0x100, !P0 ;  /* 0x000001000600780c */ /* 0x000fe400047c1270 */
[----:B------:R-:W-:Y:S02]  /*0170*/  LOP3.LUT R8, R16, 0x20, R19, 0xfe, !PT ;  /* 0x0000002010087812 */ /* 0x000fe400078efe13 */
[----:B------:R-:W-:Y:S01]  /*0180*/  ISETP.LT.AND P5, PT, R7, 0x100, !P0 ;  /* 0x000001000700780c */ /* 0x000fe200047a1270 */
[----:B------:R1:W2:Y:S01]  /*0190*/  @P2 LDG.E.EL R18, desc[UR6][R2.64] ;  /* 0x0000000602122981 */ /* 0x0002a2000c2e1900 */
[----:B------:R-:W-:Y:S02]  /*01a0*/  LOP3.LUT R4, R16, 0x28, R19, 0xfe, !PT ;  /* 0x0000002810047812 */ /* 0x000fe400078efe13 */
[----:B------:R-:W-:-:S02]  /*01b0*/  LOP3.LUT R6, R16, 0x30, R19, 0xfe, !PT ;  /* 0x0000003010067812 */ /* 0x000fc400078efe13 */
[----:B------:R-:W-:Y:S02]  /*01c0*/  LOP3.LUT R7, R16, 0x38, R19, 0xfe, !PT ;  /* 0x0000003810077812 */ /* 0x000fe400078efe13 */
[----:B------:R-:W-:Y:S02]  /*01d0*/  ISETP.LT.AND P4, PT, R8, 0x100, !P0 ;  /* 0x000001000800780c */ /* 0x000fe40004781270 */
[----:B------:R-:W-:Y:S02]  /*01e0*/  ISETP.LT.AND P3, PT, R4, 0x100, !P0 ;  /* 0x000001000400780c */ /* 0x000fe40004761270 */
[----:B------:R-:W-:Y:S02]  /*01f0*/  ISETP.LT.AND P2, PT, R6, 0x100, !P0 ;  /* 0x000001000600780c */ /* 0x000fe40004741270 */
[----:B------:R-:W-:Y:S01]  /*0200*/  ISETP.LT.AND P0, PT, R7, 0x100, !P0 ;  /* 0x000001000700780c */ /* 0x000fe20004701270 */
[C---:B------:R-:W-:Y:S02]  /*0210*/  VIADD R7, R5.reuse, 0x90 ;  /* 0x0000009005077836 */ /* 0x040fe40000000000 */
[----:B------:R-:W-:-:S02]  /*0220*/  VIADD R9, R5, 0xd8 ;  /* 0x000000d805097836 */ /* 0x000fc40000000000 */
[C---:B------:R-:W-:Y:S02]  /*0230*/  VIADD R11, R5.reuse, 0x120 ;  /* 0x00000120050b7836 */ /* 0x040fe40000000000 */
[C---:B------:R-:W-:Y:S02]  /*0240*/  VIADD R13, R5.reuse, 0x168 ;  /* 0x00000168050d7836 */ /* 0x040fe40000000000 */
[C---:B------:R-:W-:Y:S02]  /*0250*/  VIADD R23, R5.reuse, 0x1b0 ;  /* 0x000001b005177836 */ /* 0x040fe40000000000 */
[C---:B------:R-:W-:Y:S02]  /*0260*/  VIADD R25, R5.reuse, 0x1f8 ;  /* 0x000001f805197836 */ /* 0x040fe40000000000 */
[----:B-1----:R-:W-:-:S04]  /*0270*/  IMAD.WIDE R2, R5, 0x4, R14 ;  /* 0x0000000405027825 */ /* 0x002fc800078e020e */
[----:B------:R-:W-:-:S04]  /*0280*/  IMAD.WIDE R4, R7, 0x4, R14 ;  /* 0x0000000407047825 */ /* 0x000fc800078e020e */
[----:B------:R-:W-:-:S04]  /*0290*/  IMAD.WIDE R6, R9, 0x4, R14 ;  /* 0x0000000409067825 */ /* 0x000fc800078e020e */
[----:B------:R-:W-:Y:S01]  /*02a0*/  IMAD.WIDE R8, R11, 0x4, R14 ;  /* 0x000000040b087825 */ /* 0x000fe200078e020e */
[----:B------:R-:W-:-:S03]  /*02b0*/  CS2R R20, SRZ ;  /* 0x0000000000147805 */ /* 0x000fc6000001ff00 */
[----:B------:R-:W-:-:S03]  /*02c0*/  IMAD.WIDE R10, R13, 0x4, R14 ;  /* 0x000000040d0a7825 */ /* 0x000fc600078e020e */
[----:B------:R1:W3:Y:S01]  /*02d0*/  @P6 LDG.E.EL R20, desc[UR6][R4.64] ;  /* 0x0000000604146981 */ /* 0x0002e2000c2e1900 */
[--C-:B------:R-:W-:Y:S01]  /*02e0*/  IMAD.WIDE R12, R23, 0x4, R14.reuse ;  /* 0x00000004170c7825 */ /* 0x100fe200078e020e */
[----:B------:R-:W-:Y:S02]  /*02f0*/  CS2R R22, SRZ ;  /* 0x0000000000167805 */ /* 0x000fe4000001ff00 */
[----:B------:R-:W4:Y:S01]  /*0300*/  @P5 LDG.E.EL R21, desc[UR6][R6.64] ;  /* 0x0000000606155981 */ /* 0x000f22000c2e1900 */
[----:B------:R-:W-:Y:S01]  /*0310*/  IMAD.WIDE R14, R25, 0x4, R14 ;  /* 0x00000004190e7825 */ /* 0x000fe200078e020e */
[----:B------:R-:W-:Y:S02]  /*0320*/  CS2R R24, SRZ ;  /* 0x0000000000187805 */ /* 0x000fe4000001ff00 */
[----:B------:R-:W5:Y:S01]  /*0330*/  @P4 LDG.E.EL R22, desc[UR6][R8.64] ;  /* 0x0000000608164981 */ /* 0x000f62000c2e1900 */
[----:B------:R-:W-:-:S03]  /*0340*/  IMAD.MOV.U32 R26, RZ, RZ, RZ ;  /* 0x000000ffff1a7224 */ /* 0x000fc600078e00ff */
[----:B------:R1:W5:Y:S04]  /*0350*/  @P3 LDG.E.EL R23, desc[UR6][R10.64] ;  /* 0x000000060a173981 */ /* 0x000368000c2e1900 */
[----:B------:R-:W5:Y:S04]  /*0360*/  @P2 LDG.E.EL R26, desc[UR6][R12.64] ;  /* 0x000000060c1a2981 */ /* 0x000f68000c2e1900 */
[----:B------:R1:W5:Y:S04]  /*0370*/  @P1 LDG.E.EL R25, desc[UR6][R2.64] ;  /* 0x0000000602191981 */ /* 0x000368000c2e1900 */
[----:B------:R-:W5:Y:S01]  /*0380*/  @P0 LDG.E.EL R24, desc[UR6][R14.64] ;  /* 0x000000060e180981 */ /* 0x000f62000c2e1900 */
[----:B------:R-:W1:Y:S01]  /*0390*/  S2R R27, SR_TID.X ;  /* 0x00000000001b7919 */ /* 0x000e620000002100 */
[----:B------:R-:W1:Y:S01]  /*03a0*/  S2UR UR5, SR_CgaCtaId ;  /* 0x00000000000579c3 */ /* 0x000e620000008800 */
[----:B------:R-:W-:Y:S01]  /*03b0*/  UMOV UR4, 0x400 ;  /* 0x0000040000047882 */ /* 0x000fe20000000000 */
[----:B-1----:R-:W-:Y:S01]  /*03c0*/  IMAD.SHL.U32 R4, R27, 0x40, RZ ;  /* 0x000000401b047824 */ /* 0x002fe200078e00ff */
[----:B------:R-:W-:-:S04]  /*03d0*/  SHF.R.U32.HI R5, RZ, 0x4, R27 ;  /* 0x00000004ff057819 */ /* 0x000fc8000001161b */
[----:B------:R-:W-:Y:S02]  /*03e0*/  SGXT.U32 R5, R5, 0x3 ;  /* 0x000000030505781a */ /* 0x000fe40000000000 */
[----:B------:R-:W-:Y:S01]  /*03f0*/  LOP3.LUT R4, R4, 0x3c0, RZ, 0xc0, !PT ;  /* 0x000003c004047812 */ /* 0x000fe200078ec0ff */
[----:B0-----:R-:W-:-:S03]  /*0400*/  UPRMT UR4, UR5, 0x654, UR4 ;  /* 0x0000065405047896 */ /* 0x001fc60008000004 */
[----:B------:R-:W-:-:S04]  /*0410*/  LOP3.LUT R5, R4, R5, RZ, 0xfc, !PT ;  /* 0x0000000504057212 */ /* 0x000fc800078efcff */
[----:B------:R-:W-:-:S04]  /*0420*/  LEA.HI R5, R4, R5, RZ, 0x1c ;  /* 0x0000000504057211 */ /* 0x000fc800078fe0ff */
[----:B------:R-:W-:Y:S01]  /*0430*/  LEA R11, R5, UR4, 0x2 ;  /* 0x00000004050b7c11 */ /* 0x000fe2000f8e10ff */
[----:B------:R-:W-:Y:S01]  /*0440*/  IMAD.SHL.U32 R8, R27, 0x4, RZ ;  /* 0x000000041b087824 */ /* 0x000fe200078e00ff */
[----:B------:R-:W-:-:S04]  /*0450*/  SHF.R.U32.HI R2, RZ, 0x2, R27 ;  /* 0x00000002ff027819 */ /* 0x000fc8000001161b */
[----:B------:R-:W-:Y:S02]  /*0460*/  LOP3.LUT R8, R8, 0x1fc, RZ, 0xc0, !PT ;  /* 0x000001fc08087812 */ /* 0x000fe400078ec0ff */
[----:B------:R-:W-:-:S05]  /*0470*/  LOP3.LUT R3, R2, 0x1c, RZ, 0xc0, !PT ;  /* 0x0000001c02037812 */ /* 0x000fca00078ec0ff */
[----:B------:R-:W-:-:S05]  /*0480*/  IMAD.IADD R3, R8, 0x1, R3 ;  /* 0x0000000108037824 */ /* 0x000fca00078e0203 */
[----:B------:R-:W-:Y:S01]  /*0490*/  LEA R4, R3, UR4, 0x2 ;  /* 0x0000000403047c11 */ /* 0x000fe2000f8e10ff */
[----:B------:R-:W-:Y:S01]  /*04a0*/  IMAD.SHL.U32 R9, R0, 0x4, RZ ;  /* 0x0000000400097824 */ /* 0x000fe200078e00ff */
[----:B------:R-:W0:Y:S04]  /*04b0*/  LDC.64 R2, c[0x0][0x218] ;  /* 0x00008600ff027b82 */ /* 0x000e280000000a00 */
[----:B------:R-:W-:-:S04]  /*04c0*/  LOP3.LUT R9, R16, 0x3c, R9, 0xf8, !PT ;  /* 0x0000003c10097812 */ /* 0x000fc800078ef809 */
[----:B------:R-:W-:Y:S02]  /*04d0*/  SHF.R.U32.HI R10, RZ, 0x2, R9 ;  /* 0x00000002ff0a7819 */ /* 0x000fe40000011609 */
[----:B------:R-:W-:Y:S02]  /*04e0*/  ISETP.GE.AND P0, PT, R9, 0x100, PT ;  /* 0x000001000900780c */ /* 0x000fe40003f06270 */
[----:B------:R-:W-:Y:S02]  /*04f0*/  LOP3.LUT R9, R8, 0x200, RZ, 0xfc, !PT ;  /* 0x0000020008097812 */ /* 0x000fe400078efcff */
[----:B------:R-:W-:Y:S02]  /*0500*/  LOP3.LUT R0, R17, R19, RZ, 0xfc, !PT ;  /* 0x0000001311007212 */ /* 0x000fe400078efcff */
[----:B------:R-:W-:Y:S01]  /*0510*/  LOP3.LUT R17, R17, 0x8, R19, 0xfe, !PT ;  /* 0x0000000811117812 */ /* 0x000fe200078efe13 */
[----:B------:R-:W-:Y:S01]  /*0520*/  IMAD R10, R10, 0x24, RZ ;  /* 0x000000240a0a7824 */ /* 0x000fe200078e02ff */
[----:B------:R-:W-:-:S02]  /*0530*/  ISETP.LT.AND P1, PT, R0, 0x9, !P0 ;  /* 0x000000090000780c */ /* 0x000fc40004721270 */
[----:B------:R-:W-:Y:S01]  /*0540*/  ISETP.LT.AND P0, PT, R17, 0x9, !P0 ;  /* 0x000000091100780c */ /* 0x000fe20004701270 */
[----:B--2---:R-:W-:Y:S04]  /*0550*/  STS [R11+0x20], R18 ;  /* 0x000020120b007388 */ /* 0x004fe80000000800 */
[----:B---3--:R-:W-:Y:S04]  /*0560*/  STS [R11+0x40], R20 ;  /* 0x000040140b007388 */ /* 0x008fe80000000800 */
[----:B----4-:R-:W-:Y:S04]  /*0570*/  STS [R11+0x60], R21 ;  /* 0x000060150b007388 */ /* 0x010fe80000000800 */
[----:B-----5:R-:W-:Y:S04]  /*0580*/  STS [R11+0x80], R22 ;  /* 0x000080160b007388 */ /* 0x020fe80000000800 */
[----:B------:R-:W-:Y:S04]  /*0590*/  STS [R11+0xa0], R23 ;  /* 0x0000a0170b007388 */ /* 0x000fe80000000800 */
[----:B------:R-:W-:Y:S04]  /*05a0*/  STS [R11+0xc0], R26 ;  /* 0x0000c01a0b007388 */ /* 0x000fe80000000800 */
[----:B------:R-:W-:Y:S04]  /*05b0*/  STS [R11], R25 ;  /* 0x000000190b007388 */ /* 0x000fe80000000800 */
[----:B------:R1:W-:Y:S01]  /*05c0*/  STS [R11+0xe0], R24 ;  /* 0x0000e0180b007388 */ /* 0x0003e20000000800 */
[----:B------:R-:W-:Y:S06]  /*05d0*/  BAR.SYNC.DEFER_BLOCKING 0x0 ;  /* 0x0000000000007b1d */ /* 0x000fec0000010000 */
[----:B------:R-:W2:Y:S01]  /*05e0*/  LDS.128 R4, [R4] ;  /* 0x0000000004047984 */ /* 0x000ea20000000c00 */
[----:B-1----:R-:W-:Y:S01]  /*05f0*/  SHF.R.U32.HI R11, RZ, 0x4, R9 ;  /* 0x00000004ff0b7819 */ /* 0x002fe20000011609 */
[----:B------:R-:W-:-:S03]  /*0600*/  IMAD R9, R0, 0x4, R10 ;  /* 0x0000000400097824 */ /* 0x000fc600078e020a */
[----:B------:R-:W-:-:S05]  /*0610*/  LOP3.LUT R11, R11, 0x3c, RZ, 0xc0, !PT ;  /* 0x0000003c0b0b7812 */ /* 0x000fca00078ec0ff */
[----:B------:R-:W-:Y:S02]  /*0620*/  IMAD.IADD R11, R8, 0x1, R11 ;  /* 0x00000001080b7824 */ /* 0x000fe400078e020b */
[----:B0-----:R-:W-:-:S03]  /*0630*/  IMAD.WIDE R8, R9, 0x4, R2 ;  /* 0x0000000409087825 */ /* 0x001fc600078e0202 */
[----:B------:R-:W-:Y:S02]  /*0640*/  LEA R11, R11, UR4, 0x2 ;  /* 0x000000040b0b7c11 */ /* 0x000fe4000f8e10ff */
[----:B--2---:R0:W-:Y:S02]  /*0650*/  @P1 STG.E.128 desc[UR6][R8.64], R4 ;  /* 0x0000000408001986 */ /* 0x0041e4000c101d06 */
[----:B0-----:R-:W-:Y:S05]  /*0660*/  @!P0 EXIT ;  /* 0x000000000000894d */ /* 0x001fea0003800000 */
[----:B0-----:R-:W0:Y:S01]  /*0670*/  LDS.128 R4, [R11+0x800] ;  /* 0x000800000b047984 */ /* 0x001e220000000c00 */
[----:B------:R-:W-:-:S04]  /*0680*/  IMAD R17, R17, 0x4, R10 ;  /* 0x0000000411117824 */ /* 0x000fc800078e020a */
[----:B------:R-:W-:-:S05]  /*0690*/  IMAD.WIDE R2, R17, 0x4, R2 ;  /* 0x0000000411027825 */ /* 0x000fca00078e0202 */
[----:B0-----:R-:W-:Y:S01]  /*06a0*/  STG.E.128 desc[UR6][R2.64], R4 ;  /* 0x0000000402007986 */ /* 0x001fe2000c101d06 */
[----:B------:R-:W-:Y:S05]  /*06b0*/  EXIT ;  /* 0x000000000000794d */ /* 0x000fea0003800000 */
.L_x_0:
[----:B------:R-:W-:-:S00]  /*06c0*/  BRA `(.L_x_0) ;  /* 0xfffffffc00fc7947 */ /* 0x000fc0000383ffff */
[----:B------:R-:W-:-:S00]  /*06d0*/  NOP ;  /* 0x0000000000007918 */ /* 0x000fc00000000000 */
        /* <DEDUP_REMOVED lines=10> */
.L_x_1:


//--------------------- .nv.shared.triton_poi_fused_0 --------------------------
	.section	.nv.shared.triton_poi_fused_0,"aw",@nobits
	.sectionflags	@""
	.align	16
	.zero		1024


//--------------------- .nv.constant0.triton_poi_fused_0 --------------------------
	.section	.nv.constant0.triton_poi_fused_0,"a",@progbits
	.sectionflags	@""
	.align	4
.nv.constant0.triton_poi_fused_0:
	.zero		552
